//
// Generated by NVIDIA NVVM Compiler
//
// Compiler Build ID: CL-36424714
// Cuda compilation tools, release 13.0, V13.0.88
// Based on NVVM 20.0.0
//

.version 9.0
.target sm_100
.address_size 64

	// .globl	_Z9halo_rowsiPc
.global .align 4 .u32 diff;
// _ZZ3GOLiPcS_E10gridBefore has been demoted

.visible .entry _Z9halo_rowsiPc(
	.param .u32 _Z9halo_rowsiPc_param_0,
	.param .u64 .ptr .align 1 _Z9halo_rowsiPc_param_1
)
{
	.reg .pred 	%p<2>;
	.reg .b16 	%rs<3>;
	.reg .b32 	%r<10>;
	.reg .b64 	%rd<12>;

	ld.param.u32 	%r2, [_Z9halo_rowsiPc_param_0];
	ld.param.u64 	%rd1, [_Z9halo_rowsiPc_param_1];
	mov.u32 	%r3, %ntid.x;
	mov.u32 	%r4, %ctaid.x;
	mov.u32 	%r5, %tid.x;
	mad.lo.s32 	%r6, %r3, %r4, %r5;
	add.s32 	%r1, %r6, 1;
	setp.gt.s32 	%p1, %r1, %r2;
	@%p1 bra 	$L__BB0_2;
	cvta.to.global.u64 	%rd2, %rd1;
	add.s32 	%r7, %r2, 2;
	cvt.s64.s32 	%rd3, %r1;
	cvt.s64.s32 	%rd4, %r2;
	add.s64 	%rd5, %rd4, %rd3;
	add.s64 	%rd6, %rd2, %rd5;
	ld.global.u8 	%rs1, [%rd6+2];
	mad.lo.s32 	%r8, %r7, %r2, %r1;
	add.s32 	%r9, %r8, %r7;
	cvt.s64.s32 	%rd7, %r9;
	add.s64 	%rd8, %rd2, %rd7;
	st.global.u8 	[%rd8], %rs1;
	cvt.s64.s32 	%rd9, %r8;
	add.s64 	%rd10, %rd2, %rd9;
	ld.global.u8 	%rs2, [%rd10];
	add.s64 	%rd11, %rd2, %rd3;
	st.global.u8 	[%rd11], %rs2;
$L__BB0_2:
	ret;

}
	// .globl	_Z12halo_columnsiPc
.visible .entry _Z12halo_columnsiPc(
	.param .u32 _Z12halo_columnsiPc_param_0,
	.param .u64 .ptr .align 1 _Z12halo_columnsiPc_param_1
)
{
	.reg .pred 	%p<2>;
	.reg .b16 	%rs<3>;
	.reg .b32 	%r<9>;
	.reg .b64 	%rd<7>;

	ld.param.u32 	%r2, [_Z12halo_columnsiPc_param_0];
	ld.param.u64 	%rd1, [_Z12halo_columnsiPc_param_1];
	mov.u32 	%r3, %ntid.x;
	mov.u32 	%r4, %ctaid.x;
	mov.u32 	%r5, %tid.x;
	mad.lo.s32 	%r1, %r3, %r4, %r5;
	add.s32 	%r6, %r2, 1;
	setp.gt.s32 	%p1, %r1, %r6;
	@%p1 bra 	$L__BB1_2;
	cvta.to.global.u64 	%rd2, %rd1;
	add.s32 	%r7, %r2, 2;
	mul.lo.s32 	%r8, %r7, %r1;
	cvt.s64.s32 	%rd3, %r8;
	add.s64 	%rd4, %rd2, %rd3;
	ld.global.u8 	%rs1, [%rd4+1];
	cvt.s64.s32 	%rd5, %r2;
	add.s64 	%rd6, %rd4, %rd5;
	st.global.u8 	[%rd6+1], %rs1;
	ld.global.u8 	%rs2, [%rd6];
	st.global.u8 	[%rd4], %rs2;
$L__BB1_2:
	ret;

}
	// .globl	_Z3GOLiPcS_
.visible .entry _Z3GOLiPcS_(
	.param .u32 _Z3GOLiPcS__param_0,
	.param .u64 .ptr .align 1 _Z3GOLiPcS__param_1,
	.param .u64 .ptr .align 1 _Z3GOLiPcS__param_2
)
{
	.reg .pred 	%p<22>;
	.reg .b16 	%rs<7>;
	.reg .b32 	%r<60>;
	.reg .b64 	%rd<17>;
	// demoted variable
	.shared .align 1 .b8 _ZZ3GOLiPcS_E10gridBefore[1024];
	ld.param.u32 	%r10, [_Z3GOLiPcS__param_0];
	ld.param.u64 	%rd2, [_Z3GOLiPcS__param_1];
	ld.param.u64 	%rd3, [_Z3GOLiPcS__param_2];
	cvta.to.global.u64 	%rd1, %rd3;
	mov.u32 	%r1, %ntid.y;
	add.s32 	%r11, %r1, -2;
	mov.u32 	%r12, %ctaid.y;
	mov.u32 	%r2, %tid.y;
	mad.lo.s32 	%r13, %r11, %r12, %r2;
	mov.u32 	%r4, %ntid.x;
	add.s32 	%r14, %r4, -2;
	mov.u32 	%r15, %ctaid.x;
	mov.u32 	%r5, %tid.x;
	mad.lo.s32 	%r6, %r14, %r15, %r5;
	add.s32 	%r16, %r10, 1;
	max.s32 	%r17, %r6, %r13;
	setp.gt.s32 	%p1, %r17, %r16;
	shl.b32 	%r18, %r2, 5;
	mov.u32 	%r19, _ZZ3GOLiPcS_E10gridBefore;
	add.s32 	%r20, %r19, %r18;
	add.s32 	%r7, %r20, %r5;
	@%p1 bra 	$L__BB2_2;
	cvta.to.global.u64 	%rd4, %rd2;
	add.s32 	%r21, %r10, 2;
	mad.lo.s32 	%r22, %r13, %r21, %r6;
	cvt.s64.s32 	%rd5, %r22;
	add.s64 	%rd6, %rd4, %rd5;
	ld.global.u8 	%rs2, [%rd6];
	st.shared.u8 	[%r7], %rs2;
$L__BB2_2:
	bar.sync 	0;
	max.s32 	%r23, %r13, %r6;
	setp.gt.s32 	%p2, %r23, %r10;
	@%p2 bra 	$L__BB2_13;
	setp.eq.s32 	%p3, %r2, 0;
	add.s32 	%r25, %r1, -1;
	setp.eq.s32 	%p4, %r2, %r25;
	or.pred  	%p5, %p3, %p4;
	setp.eq.s32 	%p6, %r5, 0;
	or.pred  	%p7, %p6, %p5;
	add.s32 	%r27, %r4, -1;
	setp.eq.s32 	%p8, %r5, %r27;
	or.pred  	%p9, %p7, %p8;
	@%p9 bra 	$L__BB2_13;
	ld.shared.s8 	%r28, [%r7+32];
	ld.shared.s8 	%r29, [%r7+-32];
	add.s32 	%r30, %r29, %r28;
	ld.shared.s8 	%r31, [%r7+1];
	add.s32 	%r32, %r30, %r31;
	ld.shared.s8 	%r33, [%r7+-1];
	add.s32 	%r34, %r32, %r33;
	ld.shared.s8 	%r35, [%r7+33];
	add.s32 	%r36, %r34, %r35;
	ld.shared.s8 	%r37, [%r7+-33];
	add.s32 	%r38, %r36, %r37;
	ld.shared.s8 	%r39, [%r7+-31];
	add.s32 	%r40, %r38, %r39;
	ld.shared.s8 	%r41, [%r7+31];
	add.s32 	%r42, %r40, %r41;
	ld.shared.u8 	%rs1, [%r7];
	setp.ne.s16 	%p10, %rs1, 1;
	setp.gt.s32 	%p11, %r42, 1;
	or.pred  	%p12, %p10, %p11;
	@%p12 bra 	$L__BB2_6;
	add.s32 	%r56, %r10, 2;
	mad.lo.s32 	%r57, %r13, %r56, %r6;
	cvt.s64.s32 	%rd15, %r57;
	add.s64 	%rd16, %rd1, %rd15;
	mov.b16 	%rs6, 0;
	st.global.u8 	[%rd16], %rs6;
	ld.global.u32 	%r58, [diff];
	add.s32 	%r59, %r58, 1;
	st.global.u32 	[diff], %r59;
	bra.uni 	$L__BB2_13;
$L__BB2_6:
	setp.ne.s16 	%p13, %rs1, 1;
	and.b32  	%r43, %r42, -2;
	setp.ne.s32 	%p14, %r43, 2;
	or.pred  	%p15, %p13, %p14;
	@%p15 bra 	$L__BB2_8;
	add.s32 	%r54, %r10, 2;
	mad.lo.s32 	%r55, %r13, %r54, %r6;
	cvt.s64.s32 	%rd13, %r55;
	add.s64 	%rd14, %rd1, %rd13;
	mov.b16 	%rs5, 1;
	st.global.u8 	[%rd14], %rs5;
	bra.uni 	$L__BB2_13;
$L__BB2_8:
	setp.ne.s16 	%p16, %rs1, 1;
	setp.lt.s32 	%p17, %r42, 4;
	or.pred  	%p18, %p16, %p17;
	@%p18 bra 	$L__BB2_10;
	add.s32 	%r50, %r10, 2;
	mad.lo.s32 	%r51, %r13, %r50, %r6;
	cvt.s64.s32 	%rd11, %r51;
	add.s64 	%rd12, %rd1, %rd11;
	mov.b16 	%rs4, 0;
	st.global.u8 	[%rd12], %rs4;
	ld.global.u32 	%r52, [diff];
	add.s32 	%r53, %r52, 1;
	st.global.u32 	[diff], %r53;
	bra.uni 	$L__BB2_13;
$L__BB2_10:
	setp.ne.s16 	%p19, %rs1, 0;
	setp.ne.s32 	%p20, %r42, 3;
	or.pred  	%p21, %p19, %p20;
	@%p21 bra 	$L__BB2_12;
	add.s32 	%r46, %r10, 2;
	mad.lo.s32 	%r47, %r13, %r46, %r6;
	cvt.s64.s32 	%rd9, %r47;
	add.s64 	%rd10, %rd1, %rd9;
	mov.b16 	%rs3, 1;
	st.global.u8 	[%rd10], %rs3;
	ld.global.u32 	%r48, [diff];
	add.s32 	%r49, %r48, 1;
	st.global.u32 	[diff], %r49;
	bra.uni 	$L__BB2_13;
$L__BB2_12:
	add.s32 	%r44, %r10, 2;
	mad.lo.s32 	%r45, %r13, %r44, %r6;
	cvt.s64.s32 	%rd7, %r45;
	add.s64 	%rd8, %rd1, %rd7;
	st.global.u8 	[%rd8], %rs1;
$L__BB2_13:
	ret;

}


// ===== COMPILED SASS (sm_100) =====

	.target	sm_100

	.elftype	@"ET_EXEC"


//--------------------- .note.nv.tkinfo           --------------------------
	.section	.note.nv.tkinfo,"",@"SHT_NOTE"
	.sectionflags	@"SHF_NOTE_NV_TKINFO"
	.tkinfo
        /*0018*/ 	.word	0x00000002
        /*0030*/ 	.string	""
        /*0030*/ 	.string	"ptxas"
        /*0030*/ 	.string	"Cuda compilation tools, release 13.0, V13.0.88"
        /*0030*/ 	.string	"Build cuda_13.0.r13.0/compiler.36424714_0"
        /*0030*/ 	.string	"-arch sm_100 -m 64 "



//--------------------- .note.nv.cuinfo           --------------------------
	.section	.note.nv.cuinfo,"",@"SHT_NOTE"
	.sectionflags	@"SHF_NOTE_NV_CUINFO"
        /*0018*/ 	.short	0x0002
        /*001a*/ 	.short	0x0064
        /*001c*/ 	.short	0x0082
	.zero		2


//--------------------- .nv.info                  --------------------------
	.section	.nv.info,"",@"SHT_CUDA_INFO"
	.align	4


	//----- nvinfo : EIATTR_REGCOUNT
	.align		4
        /*0000*/ 	.byte	0x04, 0x2f
        /*0002*/ 	.short	(.L_2 - .L_1)
	.align		4
.L_1:
        /*0004*/ 	.word	index@(_Z9halo_rowsiPc)
        /*0008*/ 	.word	0x0000000c


	//----- nvinfo : EIATTR_FRAME_SIZE
	.align		4
.L_2:
        /*000c*/ 	.byte	0x04, 0x11
        /*000e*/ 	.short	(.L_4 - .L_3)
	.align		4
.L_3:
        /*0010*/ 	.word	index@(_Z9halo_rowsiPc)
        /*0014*/ 	.word	0x00000000


	//----- nvinfo : EIATTR_REGCOUNT
	.align		4
.L_4:
        /*0018*/ 	.byte	0x04, 0x2f
        /*001a*/ 	.short	(.L_6 - .L_5)
	.align		4
.L_5:
        /*001c*/ 	.word	index@(_Z12halo_columnsiPc)
        /*0020*/ 	.word	0x0000000c


	//----- nvinfo : EIATTR_FRAME_SIZE
	.align		4
.L_6:
        /*0024*/ 	.byte	0x04, 0x11
        /*0026*/ 	.short	(.L_8 - .L_7)
	.align		4
.L_7:
        /*0028*/ 	.word	index@(_Z12halo_columnsiPc)
        /*002c*/ 	.word	0x00000000


	//----- nvinfo : EIATTR_REGCOUNT
	.align		4
.L_8:
        /*0030*/ 	.byte	0x04, 0x2f
        /*0032*/ 	.short	(.L_10 - .L_9)
	.align		4
.L_9:
        /*0034*/ 	.word	index@(_Z3GOLiPcS_)
        /*0038*/ 	.word	0x00000012


	//----- nvinfo : EIATTR_FRAME_SIZE
	.align		4
.L_10:
        /*003c*/ 	.byte	0x04, 0x11
        /*003e*/ 	.short	(.L_12 - .L_11)
	.align		4
.L_11:
        /*0040*/ 	.word	index@(_Z3GOLiPcS_)
        /*0044*/ 	.word	0x00000000


	//----- nvinfo : EIATTR_MIN_STACK_SIZE
	.align		4
.L_12:
        /*0048*/ 	.byte	0x04, 0x12
        /*004a*/ 	.short	(.L_14 - .L_13)
	.align		4
.L_13:
        /*004c*/ 	.word	index@(_Z3GOLiPcS_)
        /*0050*/ 	.word	0x00000000


	//----- nvinfo : EIATTR_MIN_STACK_SIZE
	.align		4
.L_14:
        /*0054*/ 	.byte	0x04, 0x12
        /*0056*/ 	.short	(.L_16 - .L_15)
	.align		4
.L_15:
        /*0058*/ 	.word	index@(_Z12halo_columnsiPc)
        /*005c*/ 	.word	0x00000000


	//----- nvinfo : EIATTR_MIN_STACK_SIZE
	.align		4
.L_16:
        /*0060*/ 	.byte	0x04, 0x12
        /*0062*/ 	.short	(.L_18 - .L_17)
	.align		4
.L_17:
        /*0064*/ 	.word	index@(_Z9halo_rowsiPc)
        /*0068*/ 	.word	0x00000000
.L_18:


//--------------------- .nv.compat                --------------------------
	.section	.nv.compat,"",@"SHT_CUDA_COMPAT_INFO"
	.align	4
        /*0000*/ 	.byte	0x02, 0x09, 0x00, 0x00, 0x02, 0x02, 0x01, 0x00, 0x02, 0x05, 0x05, 0x00, 0x03, 0x07, 0x01, 0x01
        /*0010*/ 	.byte	0x02, 0x03, 0x00, 0x00, 0x02, 0x06, 0x01, 0x00, 0x04, 0x0b, 0x08, 0x00, 0x09, 0x00, 0x00, 0x00
        /*0020*/ 	.byte	0x00, 0x00, 0x00, 0x00


//--------------------- .nv.info._Z3GOLiPcS_      --------------------------
	.section	.nv.info._Z3GOLiPcS_,"",@"SHT_CUDA_INFO"
	.sectionflags	@""
	.align	4


	//----- nvinfo : EIATTR_CUDA_API_VERSION
	.align		4
        /*0000*/ 	.byte	0x04, 0x37
        /*0002*/ 	.short	(.L_20 - .L_19)
.L_19:
        /*0004*/ 	.word	0x00000082


	//----- nvinfo : EIATTR_KPARAM_INFO
	.align		4
.L_20:
        /*0008*/ 	.byte	0x04, 0x17
        /*000a*/ 	.short	(.L_22 - .L_21)
.L_21:
        /*000c*/ 	.word	0x00000000
        /*0010*/ 	.short	0x0002
        /*0012*/ 	.short	0x0010
        /*0014*/ 	.byte	0x00, 0xf5, 0x21, 0x00


	//----- nvinfo : EIATTR_KPARAM_INFO
	.align		4
.L_22:
        /*0018*/ 	.byte	0x04, 0x17
        /*001a*/ 	.short	(.L_24 - .L_23)
.L_23:
        /*001c*/ 	.word	0x00000000
        /*0020*/ 	.short	0x0001
        /*0022*/ 	.short	0x0008
        /*0024*/ 	.byte	0x00, 0xf5, 0x21, 0x00


	//----- nvinfo : EIATTR_KPARAM_INFO
	.align		4
.L_24:
        /*0028*/ 	.byte	0x04, 0x17
        /*002a*/ 	.short	(.L_26 - .L_25)
.L_25:
        /*002c*/ 	.word	0x00000000
        /*0030*/ 	.short	0x0000
        /*0032*/ 	.short	0x0000
        /*0034*/ 	.byte	0x00, 0xf0, 0x11, 0x00


	//----- nvinfo : EIATTR_SPARSE_MMA_MASK
	.align		4
.L_26:
        /*0038*/ 	.byte	0x03, 0x50
        /*003a*/ 	.short	0x0000


	//----- nvinfo : EIATTR_MAXREG_COUNT
	.align		4
        /*003c*/ 	.byte	0x03, 0x1b
        /*003e*/ 	.short	0x00ff


	//----- nvinfo : EIATTR_NUM_BARRIERS
	.align		4
        /*0040*/ 	.byte	0x02, 0x4c
        /*0042*/ 	.byte	0x01
	.zero		1


	//----- nvinfo : EIATTR_MERCURY_ISA_VERSION
	.align		4
        /*0044*/ 	.byte	0x03, 0x5f
        /*0046*/ 	.short	0x0101


	//----- nvinfo : EIATTR_VRC_CTA_INIT_COUNT
	.align		4
        /*0048*/ 	.byte	0x02, 0x4a
	.zero		1
	.zero		1


	//----- nvinfo : EIATTR_EXIT_INSTR_OFFSETS
	.align		4
        /*004c*/ 	.byte	0x04, 0x1c
        /*004e*/ 	.short	(.L_28 - .L_27)


	//   ....[0]....
.L_27:
        /*0050*/ 	.word	0x000001e0


	//   ....[1]....
        /*0054*/ 	.word	0x00000250


	//   ....[2]....
        /*0058*/ 	.word	0x00000400


	//   ....[3]....
        /*005c*/ 	.word	0x000004d0


	//   ....[4]....
        /*0060*/ 	.word	0x000005b0


	//   ....[5]....
        /*0064*/ 	.word	0x000006a0


	//   ....[6]....
        /*0068*/ 	.word	0x00000710


	//----- nvinfo : EIATTR_CRS_STACK_SIZE
	.align		4
.L_28:
        /*006c*/ 	.byte	0x04, 0x1e
        /*006e*/ 	.short	(.L_30 - .L_29)
.L_29:
        /*0070*/ 	.word	0x00000000


	//----- nvinfo : EIATTR_CBANK_PARAM_SIZE
	.align		4
.L_30:
        /*0074*/ 	.byte	0x03, 0x19
        /*0076*/ 	.short	0x0018


	//----- nvinfo : EIATTR_PARAM_CBANK
	.align		4
        /*0078*/ 	.byte	0x04, 0x0a
        /*007a*/ 	.short	(.L_32 - .L_31)
	.align		4
.L_31:
        /*007c*/ 	.word	index@(.nv.constant0._Z3GOLiPcS_)
        /*0080*/ 	.short	0x0380
        /*0082*/ 	.short	0x0018


	//----- nvinfo : EIATTR_SW_WAR
	.align		4
.L_32:
        /*0084*/ 	.byte	0x04, 0x36
        /*0086*/ 	.short	(.L_34 - .L_33)
.L_33:
        /*0088*/ 	.word	0x00000008
.L_34:


//--------------------- .nv.info._Z12halo_columnsiPc --------------------------
	.section	.nv.info._Z12halo_columnsiPc,"",@"SHT_CUDA_INFO"
	.sectionflags	@""
	.align	4


	//----- nvinfo : EIATTR_CUDA_API_VERSION
	.align		4
        /*0000*/ 	.byte	0x04, 0x37
        /*0002*/ 	.short	(.L_36 - .L_35)
.L_35:
        /*0004*/ 	.word	0x00000082


	//----- nvinfo : EIATTR_KPARAM_INFO
	.align		4
.L_36:
        /*0008*/ 	.byte	0x04, 0x17
        /*000a*/ 	.short	(.L_38 - .L_37)
.L_37:
        /*000c*/ 	.word	0x00000000
        /*0010*/ 	.short	0x0001
        /*0012*/ 	.short	0x0008
        /*0014*/ 	.byte	0x00, 0xf5, 0x21, 0x00


	//----- nvinfo : EIATTR_KPARAM_INFO
	.align		4
.L_38:
        /*0018*/ 	.byte	0x04, 0x17
        /*001a*/ 	.short	(.L_40 - .L_39)
.L_39:
        /*001c*/ 	.word	0x00000000
        /*0020*/ 	.short	0x0000
        /*0022*/ 	.short	0x0000
        /*0024*/ 	.byte	0x00, 0xf0, 0x11, 0x00


	//----- nvinfo : EIATTR_SPARSE_MMA_MASK
	.align		4
.L_40:
        /*0028*/ 	.byte	0x03, 0x50
        /*002a*/ 	.short	0x0000


	//----- nvinfo : EIATTR_MAXREG_COUNT
	.align		4
        /*002c*/ 	.byte	0x03, 0x1b
        /*002e*/ 	.short	0x00ff


	//----- nvinfo : EIATTR_MERCURY_ISA_VERSION
	.align		4
        /*0030*/ 	.byte	0x03, 0x5f
        /*0032*/ 	.short	0x0101


	//----- nvinfo : EIATTR_VRC_CTA_INIT_COUNT
	.align		4
        /*0034*/ 	.byte	0x02, 0x4a
	.zero		1
	.zero		1


	//----- nvinfo : EIATTR_EXIT_INSTR_OFFSETS
	.align		4
        /*0038*/ 	.byte	0x04, 0x1c
        /*003a*/ 	.short	(.L_42 - .L_41)


	//   ....[0]....
.L_41:
        /*003c*/ 	.word	0x00000080


	//   ....[1]....
        /*0040*/ 	.word	0x00000150


	//----- nvinfo : EIATTR_CBANK_PARAM_SIZE
	.align		4
.L_42:
        /*0044*/ 	.byte	0x03, 0x19
        /*0046*/ 	.short	0x0010


	//----- nvinfo : EIATTR_PARAM_CBANK
	.align		4
        /*0048*/ 	.byte	0x04, 0x0a
        /*004a*/ 	.short	(.L_44 - .L_43)
	.align		4
.L_43:
        /*004c*/ 	.word	index@(.nv.constant0._Z12halo_columnsiPc)
        /*0050*/ 	.short	0x0380
        /*0052*/ 	.short	0x0010


	//----- nvinfo : EIATTR_SW_WAR
	.align		4
.L_44:
        /*0054*/ 	.byte	0x04, 0x36
        /*0056*/ 	.short	(.L_46 - .L_45)
.L_45:
        /*0058*/ 	.word	0x00000008
.L_46:


//--------------------- .nv.info._Z9halo_rowsiPc  --------------------------
	.section	.nv.info._Z9halo_rowsiPc,"",@"SHT_CUDA_INFO"
	.sectionflags	@""
	.align	4


	//----- nvinfo : EIATTR_CUDA_API_VERSION
	.align		4
        /*0000*/ 	.byte	0x04, 0x37
        /*0002*/ 	.short	(.L_48 - .L_47)
.L_47:
        /*0004*/ 	.word	0x00000082


	//----- nvinfo : EIATTR_KPARAM_INFO
	.align		4
.L_48:
        /*0008*/ 	.byte	0x04, 0x17
        /*000a*/ 	.short	(.L_50 - .L_49)
.L_49:
        /*000c*/ 	.word	0x00000000
        /*0010*/ 	.short	0x0001
        /*0012*/ 	.short	0x0008
        /*0014*/ 	.byte	0x00, 0xf5, 0x21, 0x00


	//----- nvinfo : EIATTR_KPARAM_INFO
	.align		4
.L_50:
        /*0018*/ 	.byte	0x04, 0x17
        /*001a*/ 	.short	(.L_52 - .L_51)
.L_51:
        /*001c*/ 	.word	0x00000000
        /*0020*/ 	.short	0x0000
        /*0022*/ 	.short	0x0000
        /*0024*/ 	.byte	0x00, 0xf0, 0x11, 0x00


	//----- nvinfo : EIATTR_SPARSE_MMA_MASK
	.align		4
.L_52:
        /*0028*/ 	.byte	0x03, 0x50
        /*002a*/ 	.short	0x0000


	//----- nvinfo : EIATTR_MAXREG_COUNT
	.align		4
        /*002c*/ 	.byte	0x03, 0x1b
        /*002e*/ 	.short	0x00ff


	//----- nvinfo : EIATTR_MERCURY_ISA_VERSION
	.align		4
        /*0030*/ 	.byte	0x03, 0x5f
        /*0032*/ 	.short	0x0101


	//----- nvinfo : EIATTR_VRC_CTA_INIT_COUNT
	.align		4
        /*0034*/ 	.byte	0x02, 0x4a
	.zero		1
	.zero		1


	//----- nvinfo : EIATTR_EXIT_INSTR_OFFSETS
	.align		4
        /*0038*/ 	.byte	0x04, 0x1c
        /*003a*/ 	.short	(.L_54 - .L_53)


	//   ....[0]....
.L_53:
        /*003c*/ 	.word	0x00000080


	//   ....[1]....
        /*0040*/ 	.word	0x000001c0


	//----- nvinfo : EIATTR_CBANK_PARAM_SIZE
	.align		4
.L_54:
        /*0044*/ 	.byte	0x03, 0x19
        /*0046*/ 	.short	0x0010


	//----- nvinfo : EIATTR_PARAM_CBANK
	.align		4
        /*0048*/ 	.byte	0x04, 0x0a
        /*004a*/ 	.short	(.L_56 - .L_55)
	.align		4
.L_55:
        /*004c*/ 	.word	index@(.nv.constant0._Z9halo_rowsiPc)
        /*0050*/ 	.short	0x0380
        /*0052*/ 	.short	0x0010


	//----- nvinfo : EIATTR_SW_WAR
	.align		4
.L_56:
        /*0054*/ 	.byte	0x04, 0x36
        /*0056*/ 	.short	(.L_58 - .L_57)
.L_57:
        /*0058*/ 	.word	0x00000008
.L_58:


//--------------------- .nv.callgraph             --------------------------
	.section	.nv.callgraph,"",@"SHT_CUDA_CALLGRAPH"
	.align	4
	.sectionentsize	8
	.align		4
        /*0000*/ 	.word	0x00000000
	.align		4
        /*0004*/ 	.word	0xffffffff
	.align		4
        /*0008*/ 	.word	0x00000000
	.align		4
        /*000c*/ 	.word	0xfffffffe
	.align		4
        /*0010*/ 	.word	0x00000000
	.align		4
        /*0014*/ 	.word	0xfffffffd
	.align		4
        /*0018*/ 	.word	0x00000000
	.align		4
        /*001c*/ 	.word	0xfffffffc


//--------------------- .nv.constant4             --------------------------
	.section	.nv.constant4,"a",@progbits
	.align	8
	.align		8
.nv.constant4:
        /*0000*/ 	.dword	diff


//--------------------- .text._Z3GOLiPcS_         --------------------------
	.section	.text._Z3GOLiPcS_,"ax",@progbits
	.align	128
        .global         _Z3GOLiPcS_
        .type           _Z3GOLiPcS_,@function
        .size           _Z3GOLiPcS_,(.L_x_7 - _Z3GOLiPcS_)
        .other          _Z3GOLiPcS_,@"STO_CUDA_ENTRY STV_DEFAULT"
_Z3GOLiPcS_:
.text._Z3GOLiPcS_:
[----:B------:R-:W-:Y:S01]  /*0000*/  LDC R1, c[0x0][0x37c] ;  /* 0x0000df00ff017b82 */ /* 0x000fe20000000800 */
[----:B------:R-:W0:Y:S01]  /*0010*/  S2R R3, SR_CTAID.Y ;  /* 0x0000000000037919 */ /* 0x000e220000002600 */
[----:B------:R-:W1:Y:S06]  /*0020*/  LDCU UR8, c[0x0][0x364] ;  /* 0x00006c80ff0877ac */ /* 0x000e6c0008000800 */
[----:B------:R-:W2:Y:S01]  /*0030*/  LDC R2, c[0x0][0x380] ;  /* 0x0000e000ff027b82 */ /* 0x000ea20000000800 */
[----:B------:R-:W0:Y:S01]  /*0040*/  S2R R8, SR_TID.Y ;  /* 0x0000000000087919 */ /* 0x000e220000002200 */
[----:B------:R-:W3:Y:S01]  /*0050*/  LDCU UR9, c[0x0][0x360] ;  /* 0x00006c00ff0977ac */ /* 0x000ee20008000800 */
[----:B------:R-:W4:Y:S01]  /*0060*/  S2R R0, SR_CTAID.X ;  /* 0x0000000000007919 */ /* 0x000f220000002500 */
[----:B------:R-:W5:Y:S01]  /*0070*/  LDCU.64 UR6, c[0x0][0x358] ;  /* 0x00006b00ff0677ac */ /* 0x000f620008000a00 */
[----:B------:R-:W4:Y:S01]  /*0080*/  S2R R9, SR_TID.X ;  /* 0x0000000000097919 */ /* 0x000f220000002100 */
[----:B-1----:R-:W-:-:S02]  /*0090*/  UIADD3 UR4, UPT, UPT, UR8, -0x2, URZ ;  /* 0xfffffffe08047890 */ /* 0x002fc4000fffe0ff */
[----:B---3--:R-:W-:Y:S01]  /*00a0*/  UIADD3 UR5, UPT, UPT, UR9, -0x2, URZ ;  /* 0xfffffffe09057890 */ /* 0x008fe2000fffe0ff */
[----:B--2---:R-:W-:-:S03]  /*00b0*/  VIADD R4, R2, 0x1 ;  /* 0x0000000102047836 */ /* 0x004fc60000000000 */
[----:B0-----:R-:W-:Y:S02]  /*00c0*/  IMAD R3, R3, UR4, R8 ;  /* 0x0000000403037c24 */ /* 0x001fe4000f8e0208 */
[----:B----4-:R-:W-:-:S05]  /*00d0*/  IMAD R0, R0, UR5, R9 ;  /* 0x0000000500007c24 */ /* 0x010fca000f8e0209 */
[----:B------:R-:W-:-:S04]  /*00e0*/  VIMNMX R7, PT, PT, R3, R0, !PT ;  /* 0x0000000003077248 */ /* 0x000fc80007fe0100 */
[----:B------:R-:W-:-:S13]  /*00f0*/  ISETP.GT.AND P0, PT, R7, R4, PT ;  /* 0x000000040700720c */ /* 0x000fda0003f04270 */
[----:B------:R-:W0:Y:S01]  /*0100*/  @!P0 LDC.64 R10, c[0x0][0x388] ;  /* 0x0000e200ff0a8b82 */ /* 0x000e220000000a00 */
[----:B------:R-:W-:-:S04]  /*0110*/  @!P0 VIADD R4, R2, 0x2 ;  /* 0x0000000202048836 */ /* 0x000fc80000000000 */
[----:B------:R-:W-:-:S05]  /*0120*/  @!P0 IMAD R5, R3, R4, R0 ;  /* 0x0000000403058224 */ /* 0x000fca00078e0200 */
[----:B0-----:R-:W-:-:S04]  /*0130*/  @!P0 IADD3 R4, P1, PT, R5, R10, RZ ;  /* 0x0000000a05048210 */ /* 0x001fc80007f3e0ff */
[----:B------:R-:W-:-:S06]  /*0140*/  @!P0 LEA.HI.X.SX32 R5, R5, R11, 0x1, P1 ;  /* 0x0000000b05058211 */ /* 0x000fcc00008f0eff */
[----:B-----5:R-:W2:Y:S01]  /*0150*/  @!P0 LDG.E.U8 R5, desc[UR6][R4.64] ;  /* 0x0000000604058981 */ /* 0x020ea2000c1e1100 */
[----:B------:R-:W0:Y:S01]  /*0160*/  S2UR UR5, SR_CgaCtaId ;  /* 0x00000000000579c3 */ /* 0x000e220000008800 */
[----:B------:R-:W-:Y:S01]  /*0170*/  UMOV UR4, 0x400 ;  /* 0x0000040000047882 */ /* 0x000fe20000000000 */
[----:B------:R-:W-:Y:S01]  /*0180*/  ISETP.GT.AND P1, PT, R7, R2, PT ;  /* 0x000000020700720c */ /* 0x000fe20003f24270 */
[----:B0-----:R-:W-:-:S06]  /*0190*/  ULEA UR4, UR5, UR4, 0x18 ;  /* 0x0000000405047291 */ /* 0x001fcc000f8ec0ff */
[----:B------:R-:W-:-:S05]  /*01a0*/  LEA R6, R8, UR4, 0x5 ;  /* 0x0000000408067c11 */ /* 0x000fca000f8e28ff */
[----:B------:R-:W-:-:S05]  /*01b0*/  IMAD.IADD R6, R6, 0x1, R9 ;  /* 0x0000000106067824 */ /* 0x000fca00078e0209 */
[----:B--2---:R0:W-:Y:S01]  /*01c0*/  @!P0 STS.U8 [R6], R5 ;  /* 0x0000000506008388 */ /* 0x0041e20000000000 */
[----:B------:R-:W-:Y:S06]  /*01d0*/  BAR.SYNC.DEFER_BLOCKING 0x0 ;  /* 0x0000000000007b1d */ /* 0x000fec0000010000 */
[----:B------:R-:W-:Y:S05]  /*01e0*/  @P1 EXIT ;  /* 0x000000000000194d */ /* 0x000fea0003800000 */
[----:B------:R-:W-:-:S06]  /*01f0*/  UIADD3 UR4, UPT, UPT, UR8, -0x1, URZ ;  /* 0xffffffff08047890 */ /* 0x000fcc000fffe0ff */
[----:B------:R-:W-:Y:S01]  /*0200*/  ISETP.NE.AND P0, PT, R8, UR4, PT ;  /* 0x0000000408007c0c */ /* 0x000fe2000bf05270 */
[----:B------:R-:W-:-:S03]  /*0210*/  UIADD3 UR4, UPT, UPT, UR9, -0x1, URZ ;  /* 0xffffffff09047890 */ /* 0x000fc6000fffe0ff */
[----:B------:R-:W-:-:S04]  /*0220*/  ISETP.EQ.OR P0, PT, R8, RZ, !P0 ;  /* 0x000000ff0800720c */ /* 0x000fc80004702670 */
[----:B------:R-:W-:-:S04]  /*0230*/  ISETP.EQ.OR P0, PT, R9, RZ, P0 ;  /* 0x000000ff0900720c */ /* 0x000fc80000702670 */
[----:B------:R-:W-:-:S13]  /*0240*/  ISETP.EQ.OR P0, PT, R9, UR4, P0 ;  /* 0x0000000409007c0c */ /* 0x000fda0008702670 */
[----:B------:R-:W-:Y:S05]  /*0250*/  @P0 EXIT ;  /* 0x000000000000094d */ /* 0x000fea0003800000 */
[----:B------:R-:W-:Y:S04]  /*0260*/  LDS.S8 R4, [R6+0x20] ;  /* 0x0000200006047984 */ /* 0x000fe80000000200 */
[----:B0-----:R-:W-:Y:S04]  /*0270*/  LDS.S8 R5, [R6+-0x20] ;  /* 0xffffe00006057984 */ /* 0x001fe80000000200 */
[----:B------:R-:W0:Y:S04]  /*0280*/  LDS.S8 R7, [R6+0x1] ;  /* 0x0000010006077984 */ /* 0x000e280000000200 */
[----:B------:R-:W-:Y:S04]  /*0290*/  LDS.S8 R9, [R6+-0x1] ;  /* 0xffffff0006097984 */ /* 0x000fe80000000200 */
[----:B------:R-:W1:Y:S04]  /*02a0*/  LDS.S8 R8, [R6+0x21] ;  /* 0x0000210006087984 */ /* 0x000e680000000200 */
[----:B------:R-:W-:Y:S04]  /*02b0*/  LDS.S8 R11, [R6+-0x21] ;  /* 0xffffdf00060b7984 */ /* 0x000fe80000000200 */
[----:B------:R-:W2:Y:S04]  /*02c0*/  LDS.S8 R10, [R6+-0x1f] ;  /* 0xffffe100060a7984 */ /* 0x000ea80000000200 */
[----:B------:R-:W3:Y:S04]  /*02d0*/  LDS.S8 R13, [R6+0x1f] ;  /* 0x00001f00060d7984 */ /* 0x000ee80000000200 */
[----:B------:R-:W4:Y:S01]  /*02e0*/  LDS.U8 R15, [R6] ;  /* 0x00000000060f7984 */ /* 0x000f220000000000 */
[----:B0-----:R-:W-:-:S04]  /*02f0*/  IADD3 R4, PT, PT, R7, R5, R4 ;  /* 0x0000000507047210 */ /* 0x001fc80007ffe004 */
[----:B-1----:R-:W-:-:S04]  /*0300*/  IADD3 R4, PT, PT, R8, R4, R9 ;  /* 0x0000000408047210 */ /* 0x002fc80007ffe009 */
[----:B--2---:R-:W-:-:S05]  /*0310*/  IADD3 R4, PT, PT, R10, R4, R11 ;  /* 0x000000040a047210 */ /* 0x004fca0007ffe00b */
[----:B---3--:R-:W-:-:S05]  /*0320*/  IMAD.IADD R4, R4, 0x1, R13 ;  /* 0x0000000104047824 */ /* 0x008fca00078e020d */
[----:B------:R-:W-:-:S04]  /*0330*/  ISETP.GT.AND P0, PT, R4, 0x1, PT ;  /* 0x000000010400780c */ /* 0x000fc80003f04270 */
[----:B----4-:R-:W-:-:S13]  /*0340*/  ISETP.NE.OR P0, PT, R15, 0x1, P0 ;  /* 0x000000010f00780c */ /* 0x010fda0000705670 */
[----:B------:R-:W-:Y:S05]  /*0350*/  @P0 BRA `(.L_x_0) ;  /* 0x00000000002c0947 */ /* 0x000fea0003800000 */
[----:B------:R-:W0:Y:S01]  /*0360*/  LDCU.64 UR4, c[0x0][0x390] ;  /* 0x00007200ff0477ac */ /* 0x000e220008000a00 */
[----:B------:R-:W1:Y:S01]  /*0370*/  LDC.64 R4, c[0x4][RZ] ;  /* 0x01000000ff047b82 */ /* 0x000e620000000a00 */
[----:B------:R-:W-:-:S04]  /*0380*/  VIADD R2, R2, 0x2 ;  /* 0x0000000202027836 */ /* 0x000fc80000000000 */
[----:B------:R-:W-:-:S05]  /*0390*/  IMAD R0, R3, R2, R0 ;  /* 0x0000000203007224 */ /* 0x000fca00078e0200 */
[----:B0-----:R-:W-:-:S04]  /*03a0*/  IADD3 R2, P0, PT, R0, UR4, RZ ;  /* 0x0000000400027c10 */ /* 0x001fc8000ff1e0ff */
[----:B------:R-:W-:-:S05]  /*03b0*/  LEA.HI.X.SX32 R3, R0, UR5, 0x1, P0 ;  /* 0x0000000500037c11 */ /* 0x000fca00080f0eff */
[----:B------:R-:W-:Y:S04]  /*03c0*/  STG.E.U8 desc[UR6][R2.64], RZ ;  /* 0x000000ff02007986 */ /* 0x000fe8000c101106 */
[----:B-1----:R-:W2:Y:S02]  /*03d0*/  LDG.E R0, desc[UR6][R4.64] ;  /* 0x0000000604007981 */ /* 0x002ea4000c1e1900 */
[----:B--2---:R-:W-:-:S05]  /*03e0*/  VIADD R7, R0, 0x1 ;  /* 0x0000000100077836 */ /* 0x004fca0000000000 */
[----:B------:R-:W-:Y:S01]  /*03f0*/  STG.E desc[UR6][R4.64], R7 ;  /* 0x0000000704007986 */ /* 0x000fe2000c101906 */
[----:B------:R-:W-:Y:S05]  /*0400*/  EXIT ;  /* 0x000000000000794d */ /* 0x000fea0003800000 */
.L_x_0:
[----:B------:R-:W-:-:S04]  /*0410*/  LOP3.LUT R5, R4, 0xfffffffe, RZ, 0xc0, !PT ;  /* 0xfffffffe04057812 */ /* 0x000fc800078ec0ff */
[----:B------:R-:W-:-:S04]  /*0420*/  ISETP.NE.AND P0, PT, R5, 0x2, PT ;  /* 0x000000020500780c */ /* 0x000fc80003f05270 */
[----:B------:R-:W-:-:S13]  /*0430*/  ISETP.NE.OR P0, PT, R15, 0x1, P0 ;  /* 0x000000010f00780c */ /* 0x000fda0000705670 */
[----:B------:R-:W-:Y:S05]  /*0440*/  @P0 BRA `(.L_x_1) ;  /* 0x0000000000240947 */ /* 0x000fea0003800000 */
[----:B------:R-:W0:Y:S01]  /*0450*/  LDCU.64 UR4, c[0x0][0x390] ;  /* 0x00007200ff0477ac */ /* 0x000e220008000a00 */
[----:B------:R-:W-:Y:S02]  /*0460*/  VIADD R2, R2, 0x2 ;  /* 0x0000000202027836 */ /* 0x000fe40000000000 */
[----:B------:R-:W-:Y:S02]  /*0470*/  IMAD.MOV.U32 R4, RZ, RZ, 0x1 ;  /* 0x00000001ff047424 */ /* 0x000fe400078e00ff */
[----:B------:R-:W-:-:S05]  /*0480*/  IMAD R0, R3, R2, R0 ;  /* 0x0000000203007224 */ /* 0x000fca00078e0200 */
[----:B0-----:R-:W-:-:S04]  /*0490*/  IADD3 R2, P0, PT, R0, UR4, RZ ;  /* 0x0000000400027c10 */ /* 0x001fc8000ff1e0ff */
[----:B------:R-:W-:Y:S02]  /*04a0*/  LEA.HI.X.SX32 R3, R0, UR5, 0x1, P0 ;  /* 0x0000000500037c11 */ /* 0x000fe400080f0eff */
[----:B------:R-:W-:-:S05]  /*04b0*/  PRMT R0, R4, 0x7610, R0 ;  /* 0x0000761004007816 */ /* 0x000fca0000000000 */
[----:B------:R-:W-:Y:S01]  /*04c0*/  STG.E.U8 desc[UR6][R2.64], R0 ;  /* 0x0000000002007986 */ /* 0x000fe2000c101106 */
[----:B------:R-:W-:Y:S05]  /*04d0*/  EXIT ;  /* 0x000000000000794d */ /* 0x000fea0003800000 */
.L_x_1:
[----:B------:R-:W-:-:S04]  /*04e0*/  ISETP.GE.AND P0, PT, R4, 0x4, PT ;  /* 0x000000040400780c */ /* 0x000fc80003f06270 */
[----:B------:R-:W-:-:S13]  /*04f0*/  ISETP.NE.OR P0, PT, R15, 0x1, !P0 ;  /* 0x000000010f00780c */ /* 0x000fda0004705670 */
        /* <DEDUP_REMOVED lines=12> */
.L_x_2:
[----:B------:R-:W-:-:S04]  /*05c0*/  ISETP.NE.AND P0, PT, R4, 0x3, PT ;  /* 0x000000030400780c */ /* 0x000fc80003f05270 */
[----:B------:R-:W-:-:S13]  /*05d0*/  ISETP.NE.OR P0, PT, R15, RZ, P0 ;  /* 0x000000ff0f00720c */ /* 0x000fda0000705670 */
[----:B------:R-:W-:Y:S05]  /*05e0*/  @P0 BRA `(.L_x_3) ;  /* 0x0000000000300947 */ /* 0x000fea0003800000 */
[----:B------:R-:W0:Y:S01]  /*05f0*/  LDCU.64 UR4, c[0x0][0x390] ;  /* 0x00007200ff0477ac */ /* 0x000e220008000a00 */
[----:B------:R-:W1:Y:S01]  /*0600*/  LDC.64 R4, c[0x4][RZ] ;  /* 0x01000000ff047b82 */ /* 0x000e620000000a00 */
[----:B------:R-:W-:Y:S02]  /*0610*/  VIADD R2, R2, 0x2 ;  /* 0x0000000202027836 */ /* 0x000fe40000000000 */
[----:B------:R-:W-:Y:S02]  /*0620*/  IMAD.MOV.U32 R6, RZ, RZ, 0x1 ;  /* 0x00000001ff067424 */ /* 0x000fe400078e00ff */
[----:B------:R-:W-:-:S05]  /*0630*/  IMAD R0, R3, R2, R0 ;  /* 0x0000000203007224 */ /* 0x000fca00078e0200 */
[----:B0-----:R-:W-:-:S04]  /*0640*/  IADD3 R2, P0, PT, R0, UR4, RZ ;  /* 0x0000000400027c10 */ /* 0x001fc8000ff1e0ff */
[----:B------:R-:W-:-:S05]  /*0650*/  LEA.HI.X.SX32 R3, R0, UR5, 0x1, P0 ;  /* 0x0000000500037c11 */ /* 0x000fca00080f0eff */
[----:B------:R-:W-:Y:S04]  /*0660*/  STG.E.U8 desc[UR6][R2.64], R6 ;  /* 0x0000000602007986 */ /* 0x000fe8000c101106 */
[----:B-1----:R-:W2:Y:S02]  /*0670*/  LDG.E R0, desc[UR6][R4.64] ;  /* 0x0000000604007981 */ /* 0x002ea4000c1e1900 */
[----:B--2---:R-:W-:-:S05]  /*0680*/  VIADD R7, R0, 0x1 ;  /* 0x0000000100077836 */ /* 0x004fca0000000000 */
[----:B------:R-:W-:Y:S01]  /*0690*/  STG.E desc[UR6][R4.64], R7 ;  /* 0x0000000704007986 */ /* 0x000fe2000c101906 */
[----:B------:R-:W-:Y:S05]  /*06a0*/  EXIT ;  /* 0x000000000000794d */ /* 0x000fea0003800000 */
.L_x_3:
[----:B------:R-:W0:Y:S01]  /*06b0*/  LDCU.64 UR4, c[0x0][0x390] ;  /* 0x00007200ff0477ac */ /* 0x000e220008000a00 */
[----:B------:R-:W-:-:S04]  /*06c0*/  VIADD R2, R2, 0x2 ;  /* 0x0000000202027836 */ /* 0x000fc80000000000 */
[----:B------:R-:W-:-:S05]  /*06d0*/  IMAD R0, R3, R2, R0 ;  /* 0x0000000203007224 */ /* 0x000fca00078e0200 */
[----:B0-----:R-:W-:-:S04]  /*06e0*/  IADD3 R2, P0, PT, R0, UR4, RZ ;  /* 0x0000000400027c10 */ /* 0x001fc8000ff1e0ff */
[----:B------:R-:W-:-:S05]  /*06f0*/  LEA.HI.X.SX32 R3, R0, UR5, 0x1, P0 ;  /* 0x0000000500037c11 */ /* 0x000fca00080f0eff */
[----:B------:R-:W-:Y:S01]  /*0700*/  STG.E.U8 desc[UR6][R2.64], R15 ;  /* 0x0000000f02007986 */ /* 0x000fe2000c101106 */
[----:B------:R-:W-:Y:S05]  /*0710*/  EXIT ;  /* 0x000000000000794d */ /* 0x000fea0003800000 */
.L_x_4:
[----:B------:R-:W-:-:S00]  /*0720*/  BRA `(.L_x_4) ;  /* 0xfffffffc00fc7947 */ /* 0x000fc0000383ffff */
[----:B------:R-:W-:-:S00]  /*0730*/  NOP ;  /* 0x0000000000007918 */ /* 0x000fc00000000000 */
        /* <DEDUP_REMOVED lines=12> */
.L_x_7:


//--------------------- .text._Z12halo_columnsiPc --------------------------
	.section	.text._Z12halo_columnsiPc,"ax",@progbits
	.align	128
        .global         _Z12halo_columnsiPc
        .type           _Z12halo_columnsiPc,@function
        .size           _Z12halo_columnsiPc,(.L_x_8 - _Z12halo_columnsiPc)
        .other          _Z12halo_columnsiPc,@"STO_CUDA_ENTRY STV_DEFAULT"
_Z12halo_columnsiPc:
.text._Z12halo_columnsiPc:
[----:B------:R-:W-:Y:S01]  /*0000*/  LDC R1, c[0x0][0x37c] ;  /* 0x0000df00ff017b82 */ /* 0x000fe20000000800 */
[----:B------:R-:W0:Y:S07]  /*0010*/  S2R R0, SR_CTAID.X ;  /* 0x0000000000007919 */ /* 0x000e2e0000002500 */
[----:B------:R-:W1:Y:S01]  /*0020*/  LDC R7, c[0x0][0x380] ;  /* 0x0000e000ff077b82 */ /* 0x000e620000000800 */
[----:B------:R-:W0:Y:S01]  /*0030*/  LDCU UR4, c[0x0][0x360] ;  /* 0x00006c00ff0477ac */ /* 0x000e220008000800 */
[----:B------:R-:W0:Y:S02]  /*0040*/  S2R R3, SR_TID.X ;  /* 0x0000000000037919 */ /* 0x000e240000002100 */
[----:B0-----:R-:W-:-:S02]  /*0050*/  IMAD R0, R0, UR4, R3 ;  /* 0x0000000400007c24 */ /* 0x001fc4000f8e0203 */
[----:B-1----:R-:W-:-:S05]  /*0060*/  VIADD R3, R7, 0x1 ;  /* 0x0000000107037836 */ /* 0x002fca0000000000 */
[----:B------:R-:W-:-:S13]  /*0070*/  ISETP.GT.AND P0, PT, R0, R3, PT ;  /* 0x000000030000720c */ /* 0x000fda0003f04270 */
[----:B------:R-:W-:Y:S05]  /*0080*/  @P0 EXIT ;  /* 0x000000000000094d */ /* 0x000fea0003800000 */
[----:B------:R-:W0:Y:S01]  /*0090*/  LDCU.64 UR6, c[0x0][0x388] ;  /* 0x00007100ff0677ac */ /* 0x000e220008000a00 */
[----:B------:R-:W-:Y:S01]  /*00a0*/  VIADD R3, R7, 0x2 ;  /* 0x0000000207037836 */ /* 0x000fe20000000000 */
[----:B------:R-:W1:Y:S03]  /*00b0*/  LDCU.64 UR4, c[0x0][0x358] ;  /* 0x00006b00ff0477ac */ /* 0x000e660008000a00 */
[----:B------:R-:W-:-:S05]  /*00c0*/  IMAD R3, R0, R3, RZ ;  /* 0x0000000300037224 */ /* 0x000fca00078e02ff */
[----:B0-----:R-:W-:-:S04]  /*00d0*/  IADD3 R4, P0, PT, R3, UR6, RZ ;  /* 0x0000000603047c10 */ /* 0x001fc8000ff1e0ff */
[----:B------:R-:W-:Y:S02]  /*00e0*/  LEA.HI.X.SX32 R5, R3, UR7, 0x1, P0 ;  /* 0x0000000703057c11 */ /* 0x000fe400080f0eff */
[----:B------:R-:W-:-:S04]  /*00f0*/  IADD3 R2, P0, PT, R4, R7, RZ ;  /* 0x0000000704027210 */ /* 0x000fc80007f1e0ff */
[----:B------:R-:W-:Y:S02]  /*0100*/  LEA.HI.X.SX32 R3, R7, R5, 0x1, P0 ;  /* 0x0000000507037211 */ /* 0x000fe400000f0eff */
[----:B-1----:R-:W2:Y:S04]  /*0110*/  LDG.E.U8 R7, desc[UR4][R4.64+0x1] ;  /* 0x0000010404077981 */ /* 0x002ea8000c1e1100 */
[----:B------:R-:W3:Y:S04]  /*0120*/  LDG.E.U8 R9, desc[UR4][R2.64] ;  /* 0x0000000402097981 */ /* 0x000ee8000c1e1100 */
[----:B--2---:R-:W-:Y:S04]  /*0130*/  STG.E.U8 desc[UR4][R2.64+0x1], R7 ;  /* 0x0000010702007986 */ /* 0x004fe8000c101104 */
[----:B---3--:R-:W-:Y:S01]  /*0140*/  STG.E.U8 desc[UR4][R4.64], R9 ;  /* 0x0000000904007986 */ /* 0x008fe2000c101104 */
[----:B------:R-:W-:Y:S05]  /*0150*/  EXIT ;  /* 0x000000000000794d */ /* 0x000fea0003800000 */
.L_x_5:
        /* <DEDUP_REMOVED lines=10> */
.L_x_8:


//--------------------- .text._Z9halo_rowsiPc     --------------------------
	.section	.text._Z9halo_rowsiPc,"ax",@progbits
	.align	128
        .global         _Z9halo_rowsiPc
        .type           _Z9halo_rowsiPc,@function
        .size           _Z9halo_rowsiPc,(.L_x_9 - _Z9halo_rowsiPc)
        .other          _Z9halo_rowsiPc,@"STO_CUDA_ENTRY STV_DEFAULT"
_Z9halo_rowsiPc:
.text._Z9halo_rowsiPc:
[----:B------:R-:W-:Y:S01]  /*0000*/  LDC R1, c[0x0][0x37c] ;  /* 0x0000df00ff017b82 */ /* 0x000fe20000000800 */
[----:B------:R-:W0:Y:S01]  /*0010*/  S2R R0, SR_CTAID.X ;  /* 0x0000000000007919 */ /* 0x000e220000002500 */
[----:B------:R-:W0:Y:S06]  /*0020*/  LDCU UR4, c[0x0][0x360] ;  /* 0x00006c00ff0477ac */ /* 0x000e2c0008000800 */
[----:B------:R-:W1:Y:S01]  /*0030*/  LDC R7, c[0x0][0x380] ;  /* 0x0000e000ff077b82 */ /* 0x000e620000000800 */
[----:B------:R-:W0:Y:S02]  /*0040*/  S2R R3, SR_TID.X ;  /* 0x0000000000037919 */ /* 0x000e240000002100 */
[----:B0-----:R-:W-:-:S04]  /*0050*/  IMAD R0, R0, UR4, R3 ;  /* 0x0000000400007c24 */ /* 0x001fc8000f8e0203 */
[----:B------:R-:W-:-:S05]  /*0060*/  VIADD R0, R0, 0x1 ;  /* 0x0000000100007836 */ /* 0x000fca0000000000 */
[----:B-1----:R-:W-:-:S13]  /*0070*/  ISETP.GT.AND P0, PT, R0, R7, PT ;  /* 0x000000070000720c */ /* 0x002fda0003f04270 */
[----:B------:R-:W-:Y:S05]  /*0080*/  @P0 EXIT ;  /* 0x000000000000094d */ /* 0x000fea0003800000 */
[----:B------:R-:W0:Y:S01]  /*0090*/  LDCU.64 UR6, c[0x0][0x388] ;  /* 0x00007100ff0677ac */ /* 0x000e220008000a00 */
[--C-:B------:R-:W-:Y:S02]  /*00a0*/  SHF.R.S32.HI R9, RZ, 0x1f, R0.reuse ;  /* 0x0000001fff097819 */ /* 0x100fe40000011400 */
[----:B------:R-:W-:Y:S01]  /*00b0*/  SHF.R.S32.HI R4, RZ, 0x1f, R7 ;  /* 0x0000001fff047819 */ /* 0x000fe20000011407 */
[----:B------:R-:W1:Y:S01]  /*00c0*/  LDCU.64 UR4, c[0x0][0x358] ;  /* 0x00006b00ff0477ac */ /* 0x000e620008000a00 */
[----:B0-----:R-:W-:-:S04]  /*00d0*/  IADD3 R2, P0, P1, R7, UR6, R0 ;  /* 0x0000000607027c10 */ /* 0x001fc8000f91e000 */
[----:B------:R-:W-:-:S06]  /*00e0*/  IADD3.X R3, PT, PT, R4, UR7, R9, P0, P1 ;  /* 0x0000000704037c10 */ /* 0x000fcc00087e2409 */
[----:B-1----:R-:W2:Y:S01]  /*00f0*/  LDG.E.U8 R3, desc[UR4][R2.64+0x2] ;  /* 0x0000020402037981 */ /* 0x002ea2000c1e1100 */
[----:B------:R-:W-:-:S04]  /*0100*/  VIADD R5, R7, 0x2 ;  /* 0x0000000207057836 */ /* 0x000fc80000000000 */
[----:B------:R-:W-:-:S04]  /*0110*/  IMAD R8, R5, R7, R0 ;  /* 0x0000000705087224 */ /* 0x000fc800078e0200 */
[----:B------:R-:W-:Y:S01]  /*0120*/  IMAD.IADD R5, R5, 0x1, R8 ;  /* 0x0000000105057824 */ /* 0x000fe200078e0208 */
[----:B------:R-:W-:-:S04]  /*0130*/  IADD3 R6, P1, PT, R8, UR6, RZ ;  /* 0x0000000608067c10 */ /* 0x000fc8000ff3e0ff */
[C---:B------:R-:W-:Y:S02]  /*0140*/  IADD3 R4, P0, PT, R5.reuse, UR6, RZ ;  /* 0x0000000605047c10 */ /* 0x040fe4000ff1e0ff */
[----:B------:R-:W-:Y:S02]  /*0150*/  LEA.HI.X.SX32 R7, R8, UR7, 0x1, P1 ;  /* 0x0000000708077c11 */ /* 0x000fe400088f0eff */
[----:B------:R-:W-:-:S05]  /*0160*/  LEA.HI.X.SX32 R5, R5, UR7, 0x1, P0 ;  /* 0x0000000705057c11 */ /* 0x000fca00080f0eff */
[----:B--2---:R-:W-:Y:S04]  /*0170*/  STG.E.U8 desc[UR4][R4.64], R3 ;  /* 0x0000000304007986 */ /* 0x004fe8000c101104 */
[----:B------:R-:W2:Y:S01]  /*0180*/  LDG.E.U8 R7, desc[UR4][R6.64] ;  /* 0x0000000406077981 */ /* 0x000ea2000c1e1100 */
[----:B------:R-:W-:-:S04]  /*0190*/  IADD3 R8, P0, PT, R0, UR6, RZ ;  /* 0x0000000600087c10 */ /* 0x000fc8000ff1e0ff */
[----:B------:R-:W-:-:S05]  /*01a0*/  IADD3.X R9, PT, PT, R9, UR7, RZ, P0, !PT ;  /* 0x0000000709097c10 */ /* 0x000fca00087fe4ff */
[----:B--2---:R-:W-:Y:S01]  /*01b0*/  STG.E.U8 desc[UR4][R8.64], R7 ;  /* 0x0000000708007986 */ /* 0x004fe2000c101104 */
[----:B------:R-:W-:Y:S05]  /*01c0*/  EXIT ;  /* 0x000000000000794d */ /* 0x000fea0003800000 */
.L_x_6:
        /* <DEDUP_REMOVED lines=11> */
.L_x_9:


//--------------------- .nv.shared._Z3GOLiPcS_    --------------------------
	.section	.nv.shared._Z3GOLiPcS_,"aw",@nobits
	.sectionflags	@""
.nv.shared._Z3GOLiPcS_:
	.zero		2048


//--------------------- .nv.shared.reserved.0     --------------------------
	.section	.nv.shared.reserved.0,"aw",@nobits
	.weak		__nv_reservedSMEM_offset_0_alias
	.size		__nv_reservedSMEM_offset_0_alias, 0, 64
	.other		__nv_reservedSMEM_offset_0_alias,@"STO_CUDA_RESERVED_SHARED STV_DEFAULT"
__nv_reservedSMEM_offset_0_alias:
	.zero		0
	.zero		64


//--------------------- .nv.global                --------------------------
	.section	.nv.global,"aw",@nobits
	.align	4
.nv.global:
	.type		diff,@object
	.size		diff,(.L_0 - diff)
diff:
	.zero		4
.L_0:


//--------------------- .nv.constant0._Z3GOLiPcS_ --------------------------
	.section	.nv.constant0._Z3GOLiPcS_,"a",@progbits
	.sectionflags	@""
	.align	4
.nv.constant0._Z3GOLiPcS_:
	.zero		920


//--------------------- .nv.constant0._Z12halo_columnsiPc --------------------------
	.section	.nv.constant0._Z12halo_columnsiPc,"a",@progbits
	.sectionflags	@""
	.align	4
.nv.constant0._Z12halo_columnsiPc:
	.zero		912


//--------------------- .nv.constant0._Z9halo_rowsiPc --------------------------
	.section	.nv.constant0._Z9halo_rowsiPc,"a",@progbits
	.sectionflags	@""
	.align	4
.nv.constant0._Z9halo_rowsiPc:
	.zero		912


//--------------------- SYMBOLS --------------------------

	.type		.nv.reservedSmem.offset0,@object
	.size		.nv.reservedSmem.offset0,0x4
	.type		.nv.reservedSmem.cap,@object
	.size		.nv.reservedSmem.cap,0x4
